//
// Generated by NVIDIA NVVM Compiler
//
// Compiler Build ID: CL-36424714
// Cuda compilation tools, release 13.0, V13.0.88
// Based on NVVM 20.0.0
//

.version 9.0
.target sm_100
.address_size 64

	// .globl	_Z19generateImageKernelPhiif
.global .align 4 .b8 __cudart_i2opi_f[24] = {65, 144, 67, 60, 153, 149, 98, 219, 192, 221, 52, 245, 209, 87, 39, 252, 41, 21, 68, 78, 110, 131, 249, 162};

.visible .entry _Z19generateImageKernelPhiif(
	.param .u64 .ptr .align 1 _Z19generateImageKernelPhiif_param_0,
	.param .u32 _Z19generateImageKernelPhiif_param_1,
	.param .u32 _Z19generateImageKernelPhiif_param_2,
	.param .f32 _Z19generateImageKernelPhiif_param_3
)
{
	.local .align 4 .b8 	__local_depot0[28];
	.reg .b64 	%SP;
	.reg .b64 	%SPL;
	.reg .pred 	%p<28>;
	.reg .b16 	%rs<2>;
	.reg .b32 	%r<136>;
	.reg .b32 	%f<94>;
	.reg .b64 	%rd<61>;
	.reg .b64 	%fd<7>;

	mov.u64 	%SPL, __local_depot0;
	ld.param.u64 	%rd23, [_Z19generateImageKernelPhiif_param_0];
	ld.param.u32 	%r46, [_Z19generateImageKernelPhiif_param_1];
	ld.param.u32 	%r47, [_Z19generateImageKernelPhiif_param_2];
	ld.param.f32 	%f21, [_Z19generateImageKernelPhiif_param_3];
	add.u64 	%rd1, %SPL, 0;
	mov.u32 	%r49, %ctaid.x;
	mov.u32 	%r50, %ntid.x;
	mov.u32 	%r51, %tid.x;
	mad.lo.s32 	%r1, %r49, %r50, %r51;
	mov.u32 	%r52, %ctaid.y;
	mov.u32 	%r53, %ntid.y;
	mov.u32 	%r54, %tid.y;
	mad.lo.s32 	%r55, %r52, %r53, %r54;
	setp.ge.s32 	%p1, %r1, %r46;
	setp.ge.s32 	%p2, %r55, %r47;
	or.pred  	%p3, %p1, %p2;
	@%p3 bra 	$L__BB0_26;
	mad.lo.s32 	%r3, %r46, %r55, %r1;
	cvt.rn.f32.s32 	%f22, %r1;
	fma.rn.f32 	%f1, %f22, 0f3C23D70A, %f21;
	mul.f32 	%f23, %f1, 0f3F22F983;
	cvt.rni.s32.f32 	%r127, %f23;
	cvt.rn.f32.s32 	%f24, %r127;
	fma.rn.f32 	%f25, %f24, 0fBFC90FDA, %f1;
	fma.rn.f32 	%f26, %f24, 0fB3A22168, %f25;
	fma.rn.f32 	%f91, %f24, 0fA7C234C5, %f26;
	abs.f32 	%f3, %f1;
	setp.ltu.f32 	%p4, %f3, 0f47CE4780;
	@%p4 bra 	$L__BB0_9;
	setp.neu.f32 	%p5, %f3, 0f7F800000;
	@%p5 bra 	$L__BB0_4;
	mov.f32 	%f29, 0f00000000;
	mul.rn.f32 	%f91, %f1, %f29;
	mov.b32 	%r127, 0;
	bra.uni 	$L__BB0_9;
$L__BB0_4:
	mov.b32 	%r5, %f1;
	shl.b32 	%r57, %r5, 8;
	or.b32  	%r6, %r57, -2147483648;
	mov.b64 	%rd54, 0;
	mov.b32 	%r124, 0;
	mov.u64 	%rd52, __cudart_i2opi_f;
	mov.u64 	%rd53, %rd1;
$L__BB0_5:
	.pragma "nounroll";
	ld.global.nc.u32 	%r58, [%rd52];
	mad.wide.u32 	%rd27, %r58, %r6, %rd54;
	shr.u64 	%rd54, %rd27, 32;
	st.local.u32 	[%rd53], %rd27;
	add.s32 	%r124, %r124, 1;
	add.s64 	%rd53, %rd53, 4;
	add.s64 	%rd52, %rd52, 4;
	setp.ne.s32 	%p6, %r124, 6;
	@%p6 bra 	$L__BB0_5;
	shr.u32 	%r59, %r5, 23;
	st.local.u32 	[%rd1+24], %rd54;
	and.b32  	%r9, %r59, 31;
	and.b32  	%r60, %r59, 224;
	add.s32 	%r61, %r60, -128;
	shr.u32 	%r62, %r61, 5;
	mul.wide.u32 	%rd28, %r62, 4;
	sub.s64 	%rd8, %rd1, %rd28;
	ld.local.u32 	%r125, [%rd8+24];
	ld.local.u32 	%r126, [%rd8+20];
	setp.eq.s32 	%p7, %r9, 0;
	@%p7 bra 	$L__BB0_8;
	shf.l.wrap.b32 	%r125, %r126, %r125, %r9;
	ld.local.u32 	%r63, [%rd8+16];
	shf.l.wrap.b32 	%r126, %r63, %r126, %r9;
$L__BB0_8:
	shr.u32 	%r64, %r125, 30;
	shf.l.wrap.b32 	%r65, %r126, %r125, 2;
	shl.b32 	%r66, %r126, 2;
	shr.u32 	%r67, %r65, 31;
	add.s32 	%r68, %r67, %r64;
	neg.s32 	%r69, %r68;
	setp.lt.s32 	%p8, %r5, 0;
	selp.b32 	%r127, %r69, %r68, %p8;
	xor.b32  	%r70, %r65, %r5;
	shr.s32 	%r71, %r65, 31;
	xor.b32  	%r72, %r71, %r65;
	xor.b32  	%r73, %r71, %r66;
	cvt.u64.u32 	%rd29, %r72;
	shl.b64 	%rd30, %rd29, 32;
	cvt.u64.u32 	%rd31, %r73;
	or.b64  	%rd32, %rd30, %rd31;
	cvt.rn.f64.s64 	%fd1, %rd32;
	mul.f64 	%fd2, %fd1, 0d3BF921FB54442D19;
	cvt.rn.f32.f64 	%f27, %fd2;
	neg.f32 	%f28, %f27;
	setp.lt.s32 	%p9, %r70, 0;
	selp.f32 	%f91, %f28, %f27, %p9;
$L__BB0_9:
	mul.rn.f32 	%f30, %f91, %f91;
	and.b32  	%r75, %r127, 1;
	setp.eq.b32 	%p10, %r75, 1;
	selp.f32 	%f31, 0f3F800000, %f91, %p10;
	fma.rn.f32 	%f32, %f30, %f31, 0f00000000;
	fma.rn.f32 	%f33, %f30, 0f37CBAC00, 0fBAB607ED;
	selp.f32 	%f34, %f33, 0fB94D4153, %p10;
	selp.f32 	%f35, 0f3D2AAABB, 0f3C0885E4, %p10;
	fma.rn.f32 	%f36, %f34, %f30, %f35;
	selp.f32 	%f37, 0fBEFFFFFF, 0fBE2AAAA8, %p10;
	fma.rn.f32 	%f38, %f36, %f30, %f37;
	fma.rn.f32 	%f39, %f38, %f32, %f31;
	and.b32  	%r76, %r127, 2;
	setp.eq.s32 	%p11, %r76, 0;
	mov.f32 	%f40, 0f00000000;
	sub.f32 	%f41, %f40, %f39;
	selp.f32 	%f42, %f39, %f41, %p11;
	fma.rn.f32 	%f7, %f42, 0f3F000000, 0f3F000000;
	cvt.rn.f32.u32 	%f43, %r55;
	mul.f32 	%f44, %f21, 0f3F333333;
	fma.rn.f32 	%f8, %f43, 0f3C23D70A, %f44;
	mul.f32 	%f45, %f8, 0f3F22F983;
	cvt.rni.s32.f32 	%r131, %f45;
	cvt.rn.f32.s32 	%f46, %r131;
	fma.rn.f32 	%f47, %f46, 0fBFC90FDA, %f8;
	fma.rn.f32 	%f48, %f46, 0fB3A22168, %f47;
	fma.rn.f32 	%f92, %f46, 0fA7C234C5, %f48;
	abs.f32 	%f10, %f8;
	setp.ltu.f32 	%p12, %f10, 0f47CE4780;
	@%p12 bra 	$L__BB0_17;
	setp.neu.f32 	%p13, %f10, 0f7F800000;
	@%p13 bra 	$L__BB0_12;
	mov.f32 	%f51, 0f00000000;
	mul.rn.f32 	%f92, %f8, %f51;
	mov.b32 	%r131, 0;
	bra.uni 	$L__BB0_17;
$L__BB0_12:
	mov.b32 	%r19, %f8;
	shl.b32 	%r78, %r19, 8;
	or.b32  	%r20, %r78, -2147483648;
	mov.b64 	%rd57, 0;
	mov.b32 	%r128, 0;
	mov.u64 	%rd55, __cudart_i2opi_f;
	mov.u64 	%rd56, %rd1;
$L__BB0_13:
	.pragma "nounroll";
	ld.global.nc.u32 	%r79, [%rd55];
	mad.wide.u32 	%rd35, %r79, %r20, %rd57;
	shr.u64 	%rd57, %rd35, 32;
	st.local.u32 	[%rd56], %rd35;
	add.s32 	%r128, %r128, 1;
	add.s64 	%rd56, %rd56, 4;
	add.s64 	%rd55, %rd55, 4;
	setp.ne.s32 	%p14, %r128, 6;
	@%p14 bra 	$L__BB0_13;
	shr.u32 	%r80, %r19, 23;
	st.local.u32 	[%rd1+24], %rd57;
	and.b32  	%r23, %r80, 31;
	and.b32  	%r81, %r80, 224;
	add.s32 	%r82, %r81, -128;
	shr.u32 	%r83, %r82, 5;
	mul.wide.u32 	%rd36, %r83, 4;
	sub.s64 	%rd15, %rd1, %rd36;
	ld.local.u32 	%r129, [%rd15+24];
	ld.local.u32 	%r130, [%rd15+20];
	setp.eq.s32 	%p15, %r23, 0;
	@%p15 bra 	$L__BB0_16;
	shf.l.wrap.b32 	%r129, %r130, %r129, %r23;
	ld.local.u32 	%r84, [%rd15+16];
	shf.l.wrap.b32 	%r130, %r84, %r130, %r23;
$L__BB0_16:
	shr.u32 	%r85, %r129, 30;
	shf.l.wrap.b32 	%r86, %r130, %r129, 2;
	shl.b32 	%r87, %r130, 2;
	shr.u32 	%r88, %r86, 31;
	add.s32 	%r89, %r88, %r85;
	neg.s32 	%r90, %r89;
	setp.lt.s32 	%p16, %r19, 0;
	selp.b32 	%r131, %r90, %r89, %p16;
	xor.b32  	%r91, %r86, %r19;
	shr.s32 	%r92, %r86, 31;
	xor.b32  	%r93, %r92, %r86;
	xor.b32  	%r94, %r92, %r87;
	cvt.u64.u32 	%rd37, %r93;
	shl.b64 	%rd38, %rd37, 32;
	cvt.u64.u32 	%rd39, %r94;
	or.b64  	%rd40, %rd38, %rd39;
	cvt.rn.f64.s64 	%fd3, %rd40;
	mul.f64 	%fd4, %fd3, 0d3BF921FB54442D19;
	cvt.rn.f32.f64 	%f49, %fd4;
	neg.f32 	%f50, %f49;
	setp.lt.s32 	%p17, %r91, 0;
	selp.f32 	%f92, %f50, %f49, %p17;
$L__BB0_17:
	mul.rn.f32 	%f52, %f92, %f92;
	and.b32  	%r96, %r131, 1;
	setp.eq.b32 	%p18, %r96, 1;
	selp.f32 	%f53, 0f3F800000, %f92, %p18;
	fma.rn.f32 	%f54, %f52, %f53, 0f00000000;
	fma.rn.f32 	%f55, %f52, 0f37CBAC00, 0fBAB607ED;
	selp.f32 	%f56, %f55, 0fB94D4153, %p18;
	selp.f32 	%f57, 0f3D2AAABB, 0f3C0885E4, %p18;
	fma.rn.f32 	%f58, %f56, %f52, %f57;
	selp.f32 	%f59, 0fBEFFFFFF, 0fBE2AAAA8, %p18;
	fma.rn.f32 	%f60, %f58, %f52, %f59;
	fma.rn.f32 	%f61, %f60, %f54, %f53;
	and.b32  	%r97, %r131, 2;
	setp.eq.s32 	%p19, %r97, 0;
	mov.f32 	%f62, 0f00000000;
	sub.f32 	%f63, %f62, %f61;
	selp.f32 	%f64, %f61, %f63, %p19;
	fma.rn.f32 	%f14, %f64, 0f3F000000, 0f3F000000;
	add.s32 	%r98, %r1, %r55;
	cvt.rn.f32.s32 	%f65, %r98;
	mul.f32 	%f66, %f21, 0f3FA66666;
	fma.rn.f32 	%f15, %f65, 0f3C23D70A, %f66;
	mul.f32 	%f67, %f15, 0f3F22F983;
	cvt.rni.s32.f32 	%r135, %f67;
	cvt.rn.f32.s32 	%f68, %r135;
	fma.rn.f32 	%f69, %f68, 0fBFC90FDA, %f15;
	fma.rn.f32 	%f70, %f68, 0fB3A22168, %f69;
	fma.rn.f32 	%f93, %f68, 0fA7C234C5, %f70;
	abs.f32 	%f17, %f15;
	setp.ltu.f32 	%p20, %f17, 0f47CE4780;
	@%p20 bra 	$L__BB0_25;
	setp.neu.f32 	%p21, %f17, 0f7F800000;
	@%p21 bra 	$L__BB0_20;
	mov.f32 	%f73, 0f00000000;
	mul.rn.f32 	%f93, %f15, %f73;
	mov.b32 	%r135, 0;
	bra.uni 	$L__BB0_25;
$L__BB0_20:
	mov.b32 	%r33, %f15;
	shl.b32 	%r100, %r33, 8;
	or.b32  	%r34, %r100, -2147483648;
	mov.b64 	%rd60, 0;
	mov.b32 	%r132, 0;
	mov.u64 	%rd58, __cudart_i2opi_f;
	mov.u64 	%rd59, %rd1;
$L__BB0_21:
	.pragma "nounroll";
	ld.global.nc.u32 	%r101, [%rd58];
	mad.wide.u32 	%rd43, %r101, %r34, %rd60;
	shr.u64 	%rd60, %rd43, 32;
	st.local.u32 	[%rd59], %rd43;
	add.s32 	%r132, %r132, 1;
	add.s64 	%rd59, %rd59, 4;
	add.s64 	%rd58, %rd58, 4;
	setp.ne.s32 	%p22, %r132, 6;
	@%p22 bra 	$L__BB0_21;
	shr.u32 	%r102, %r33, 23;
	st.local.u32 	[%rd1+24], %rd60;
	and.b32  	%r37, %r102, 31;
	and.b32  	%r103, %r102, 224;
	add.s32 	%r104, %r103, -128;
	shr.u32 	%r105, %r104, 5;
	mul.wide.u32 	%rd44, %r105, 4;
	sub.s64 	%rd22, %rd1, %rd44;
	ld.local.u32 	%r133, [%rd22+24];
	ld.local.u32 	%r134, [%rd22+20];
	setp.eq.s32 	%p23, %r37, 0;
	@%p23 bra 	$L__BB0_24;
	shf.l.wrap.b32 	%r133, %r134, %r133, %r37;
	ld.local.u32 	%r106, [%rd22+16];
	shf.l.wrap.b32 	%r134, %r106, %r134, %r37;
$L__BB0_24:
	shr.u32 	%r107, %r133, 30;
	shf.l.wrap.b32 	%r108, %r134, %r133, 2;
	shl.b32 	%r109, %r134, 2;
	shr.u32 	%r110, %r108, 31;
	add.s32 	%r111, %r110, %r107;
	neg.s32 	%r112, %r111;
	setp.lt.s32 	%p24, %r33, 0;
	selp.b32 	%r135, %r112, %r111, %p24;
	xor.b32  	%r113, %r108, %r33;
	shr.s32 	%r114, %r108, 31;
	xor.b32  	%r115, %r114, %r108;
	xor.b32  	%r116, %r114, %r109;
	cvt.u64.u32 	%rd45, %r115;
	shl.b64 	%rd46, %rd45, 32;
	cvt.u64.u32 	%rd47, %r116;
	or.b64  	%rd48, %rd46, %rd47;
	cvt.rn.f64.s64 	%fd5, %rd48;
	mul.f64 	%fd6, %fd5, 0d3BF921FB54442D19;
	cvt.rn.f32.f64 	%f71, %fd6;
	neg.f32 	%f72, %f71;
	setp.lt.s32 	%p25, %r113, 0;
	selp.f32 	%f93, %f72, %f71, %p25;
$L__BB0_25:
	mul.rn.f32 	%f74, %f93, %f93;
	and.b32  	%r118, %r135, 1;
	setp.eq.b32 	%p26, %r118, 1;
	selp.f32 	%f75, 0f3F800000, %f93, %p26;
	fma.rn.f32 	%f76, %f74, %f75, 0f00000000;
	fma.rn.f32 	%f77, %f74, 0f37CBAC00, 0fBAB607ED;
	selp.f32 	%f78, %f77, 0fB94D4153, %p26;
	selp.f32 	%f79, 0f3D2AAABB, 0f3C0885E4, %p26;
	fma.rn.f32 	%f80, %f78, %f74, %f79;
	selp.f32 	%f81, 0fBEFFFFFF, 0fBE2AAAA8, %p26;
	fma.rn.f32 	%f82, %f80, %f74, %f81;
	fma.rn.f32 	%f83, %f82, %f76, %f75;
	and.b32  	%r119, %r135, 2;
	setp.eq.s32 	%p27, %r119, 0;
	mov.f32 	%f84, 0f00000000;
	sub.f32 	%f85, %f84, %f83;
	selp.f32 	%f86, %f83, %f85, %p27;
	fma.rn.f32 	%f87, %f86, 0f3F000000, 0f3F000000;
	mul.f32 	%f88, %f7, 0f437F0000;
	cvt.rzi.u32.f32 	%r120, %f88;
	shl.b32 	%r121, %r3, 2;
	cvt.s64.s32 	%rd49, %r121;
	cvta.to.global.u64 	%rd50, %rd23;
	add.s64 	%rd51, %rd50, %rd49;
	st.global.u8 	[%rd51], %r120;
	mul.f32 	%f89, %f14, 0f437F0000;
	cvt.rzi.u32.f32 	%r122, %f89;
	st.global.u8 	[%rd51+1], %r122;
	mul.f32 	%f90, %f87, 0f437F0000;
	cvt.rzi.u32.f32 	%r123, %f90;
	st.global.u8 	[%rd51+2], %r123;
	mov.b16 	%rs1, 255;
	st.global.u8 	[%rd51+3], %rs1;
$L__BB0_26:
	ret;

}


// ===== COMPILED SASS (sm_100) =====

	.target	sm_100

	.elftype	@"ET_EXEC"


//--------------------- .note.nv.tkinfo           --------------------------
	.section	.note.nv.tkinfo,"",@"SHT_NOTE"
	.sectionflags	@"SHF_NOTE_NV_TKINFO"
	.tkinfo
        /*0018*/ 	.word	0x00000002
        /*0030*/ 	.string	""
        /*0030*/ 	.string	"ptxas"
        /*0030*/ 	.string	"Cuda compilation tools, release 13.0, V13.0.88"
        /*0030*/ 	.string	"Build cuda_13.0.r13.0/compiler.36424714_0"
        /*0030*/ 	.string	"-arch sm_100 -m 64 "



//--------------------- .note.nv.cuinfo           --------------------------
	.section	.note.nv.cuinfo,"",@"SHT_NOTE"
	.sectionflags	@"SHF_NOTE_NV_CUINFO"
        /*0018*/ 	.short	0x0002
        /*001a*/ 	.short	0x0064
        /*001c*/ 	.short	0x0082
	.zero		2


//--------------------- .nv.info                  --------------------------
	.section	.nv.info,"",@"SHT_CUDA_INFO"
	.align	4


	//----- nvinfo : EIATTR_REGCOUNT
	.align		4
        /*0000*/ 	.byte	0x04, 0x2f
        /*0002*/ 	.short	(.L_2 - .L_1)
	.align		4
.L_1:
        /*0004*/ 	.word	index@(_Z19generateImageKernelPhiif)
        /*0008*/ 	.word	0x0000001a


	//----- nvinfo : EIATTR_FRAME_SIZE
	.align		4
.L_2:
        /*000c*/ 	.byte	0x04, 0x11
        /*000e*/ 	.short	(.L_4 - .L_3)
	.align		4
.L_3:
        /*0010*/ 	.word	index@(_Z19generateImageKernelPhiif)
        /*0014*/ 	.word	0x00000000


	//----- nvinfo : EIATTR_MIN_STACK_SIZE
	.align		4
.L_4:
        /*0018*/ 	.byte	0x04, 0x12
        /*001a*/ 	.short	(.L_6 - .L_5)
	.align		4
.L_5:
        /*001c*/ 	.word	index@(_Z19generateImageKernelPhiif)
        /*0020*/ 	.word	0x00000000
.L_6:


//--------------------- .nv.compat                --------------------------
	.section	.nv.compat,"",@"SHT_CUDA_COMPAT_INFO"
	.align	4
        /*0000*/ 	.byte	0x02, 0x09, 0x00, 0x00, 0x02, 0x02, 0x01, 0x00, 0x02, 0x05, 0x05, 0x00, 0x03, 0x07, 0x01, 0x01
        /*0010*/ 	.byte	0x02, 0x03, 0x00, 0x00, 0x02, 0x06, 0x01, 0x00, 0x04, 0x0b, 0x08, 0x00, 0x01, 0x00, 0x00, 0x00
        /*0020*/ 	.byte	0x00, 0x00, 0x00, 0x00


//--------------------- .nv.info._Z19generateImageKernelPhiif --------------------------
	.section	.nv.info._Z19generateImageKernelPhiif,"",@"SHT_CUDA_INFO"
	.sectionflags	@""
	.align	4


	//----- nvinfo : EIATTR_CUDA_API_VERSION
	.align		4
        /*0000*/ 	.byte	0x04, 0x37
        /*0002*/ 	.short	(.L_8 - .L_7)
.L_7:
        /*0004*/ 	.word	0x00000082


	//----- nvinfo : EIATTR_KPARAM_INFO
	.align		4
.L_8:
        /*0008*/ 	.byte	0x04, 0x17
        /*000a*/ 	.short	(.L_10 - .L_9)
.L_9:
        /*000c*/ 	.word	0x00000000
        /*0010*/ 	.short	0x0003
        /*0012*/ 	.short	0x0010
        /*0014*/ 	.byte	0x00, 0xf0, 0x11, 0x00


	//----- nvinfo : EIATTR_KPARAM_INFO
	.align		4
.L_10:
        /*0018*/ 	.byte	0x04, 0x17
        /*001a*/ 	.short	(.L_12 - .L_11)
.L_11:
        /*001c*/ 	.word	0x00000000
        /*0020*/ 	.short	0x0002
        /*0022*/ 	.short	0x000c
        /*0024*/ 	.byte	0x00, 0xf0, 0x11, 0x00


	//----- nvinfo : EIATTR_KPARAM_INFO
	.align		4
.L_12:
        /*0028*/ 	.byte	0x04, 0x17
        /*002a*/ 	.short	(.L_14 - .L_13)
.L_13:
        /*002c*/ 	.word	0x00000000
        /*0030*/ 	.short	0x0001
        /*0032*/ 	.short	0x0008
        /*0034*/ 	.byte	0x00, 0xf0, 0x11, 0x00


	//----- nvinfo : EIATTR_KPARAM_INFO
	.align		4
.L_14:
        /*0038*/ 	.byte	0x04, 0x17
        /*003a*/ 	.short	(.L_16 - .L_15)
.L_15:
        /*003c*/ 	.word	0x00000000
        /*0040*/ 	.short	0x0000
        /*0042*/ 	.short	0x0000
        /*0044*/ 	.byte	0x00, 0xf5, 0x21, 0x00


	//----- nvinfo : EIATTR_SPARSE_MMA_MASK
	.align		4
.L_16:
        /*0048*/ 	.byte	0x03, 0x50
        /*004a*/ 	.short	0x0000


	//----- nvinfo : EIATTR_MAXREG_COUNT
	.align		4
        /*004c*/ 	.byte	0x03, 0x1b
        /*004e*/ 	.short	0x00ff


	//----- nvinfo : EIATTR_MERCURY_ISA_VERSION
	.align		4
        /*0050*/ 	.byte	0x03, 0x5f
        /*0052*/ 	.short	0x0101


	//----- nvinfo : EIATTR_VRC_CTA_INIT_COUNT
	.align		4
        /*0054*/ 	.byte	0x02, 0x4a
	.zero		1
	.zero		1


	//----- nvinfo : EIATTR_EXIT_INSTR_OFFSETS
	.align		4
        /*0058*/ 	.byte	0x04, 0x1c
        /*005a*/ 	.short	(.L_18 - .L_17)


	//   ....[0]....
.L_17:
        /*005c*/ 	.word	0x000000c0


	//   ....[1]....
        /*0060*/ 	.word	0x00001940


	//----- nvinfo : EIATTR_CRS_STACK_SIZE
	.align		4
.L_18:
        /*0064*/ 	.byte	0x04, 0x1e
        /*0066*/ 	.short	(.L_20 - .L_19)
.L_19:
        /*0068*/ 	.word	0x00000000


	//----- nvinfo : EIATTR_CBANK_PARAM_SIZE
	.align		4
.L_20:
        /*006c*/ 	.byte	0x03, 0x19
        /*006e*/ 	.short	0x0014


	//----- nvinfo : EIATTR_PARAM_CBANK
	.align		4
        /*0070*/ 	.byte	0x04, 0x0a
        /*0072*/ 	.short	(.L_22 - .L_21)
	.align		4
.L_21:
        /*0074*/ 	.word	index@(.nv.constant0._Z19generateImageKernelPhiif)
        /*0078*/ 	.short	0x0380
        /*007a*/ 	.short	0x0014


	//----- nvinfo : EIATTR_SW_WAR
	.align		4
.L_22:
        /*007c*/ 	.byte	0x04, 0x36
        /*007e*/ 	.short	(.L_24 - .L_23)
.L_23:
        /*0080*/ 	.word	0x00000008
.L_24:


//--------------------- .nv.callgraph             --------------------------
	.section	.nv.callgraph,"",@"SHT_CUDA_CALLGRAPH"
	.align	4
	.sectionentsize	8
	.align		4
        /*0000*/ 	.word	0x00000000
	.align		4
        /*0004*/ 	.word	0xffffffff
	.align		4
        /*0008*/ 	.word	0x00000000
	.align		4
        /*000c*/ 	.word	0xfffffffe
	.align		4
        /*0010*/ 	.word	0x00000000
	.align		4
        /*0014*/ 	.word	0xfffffffd
	.align		4
        /*0018*/ 	.word	0x00000000
	.align		4
        /*001c*/ 	.word	0xfffffffc


//--------------------- .nv.constant4             --------------------------
	.section	.nv.constant4,"a",@progbits
	.align	8
	.align		8
.nv.constant4:
        /*0000*/ 	.dword	__cudart_i2opi_f


//--------------------- .text._Z19generateImageKernelPhiif --------------------------
	.section	.text._Z19generateImageKernelPhiif,"ax",@progbits
	.align	128
        .global         _Z19generateImageKernelPhiif
        .type           _Z19generateImageKernelPhiif,@function
        .size           _Z19generateImageKernelPhiif,(.L_x_16 - _Z19generateImageKernelPhiif)
        .other          _Z19generateImageKernelPhiif,@"STO_CUDA_ENTRY STV_DEFAULT"
_Z19generateImageKernelPhiif:
.text._Z19generateImageKernelPhiif:
[----:B------:R-:W-:Y:S01]  /*0000*/  LDC R1, c[0x0][0x37c] ;  /* 0x0000df00ff017b82 */ /* 0x000fe20000000800 */
[----:B------:R-:W0:Y:S07]  /*0010*/  S2R R0, SR_TID.Y ;  /* 0x0000000000007919 */ /* 0x000e2e0000002200 */
[----:B------:R-:W1:Y:S01]  /*0020*/  LDC R14, c[0x0][0x360] ;  /* 0x0000d800ff0e7b82 */ /* 0x000e620000000800 */
[----:B------:R-:W2:Y:S01]  /*0030*/  LDCU.64 UR8, c[0x0][0x388] ;  /* 0x00007100ff0877ac */ /* 0x000ea20008000a00 */
[----:B------:R-:W1:Y:S06]  /*0040*/  S2R R3, SR_TID.X ;  /* 0x0000000000037919 */ /* 0x000e6c0000002100 */
[----:B------:R-:W0:Y:S08]  /*0050*/  S2UR UR5, SR_CTAID.Y ;  /* 0x00000000000579c3 */ /* 0x000e300000002600 */
[----:B------:R-:W0:Y:S08]  /*0060*/  LDC R13, c[0x0][0x364] ;  /* 0x0000d900ff0d7b82 */ /* 0x000e300000000800 */
[----:B------:R-:W1:Y:S01]  /*0070*/  S2UR UR4, SR_CTAID.X ;  /* 0x00000000000479c3 */ /* 0x000e620000002500 */
[----:B0-----:R-:W-:-:S05]  /*0080*/  IMAD R13, R13, UR5, R0 ;  /* 0x000000050d0d7c24 */ /* 0x001fca000f8e0200 */
[----:B--2---:R-:W-:Y:S01]  /*0090*/  ISETP.GE.AND P0, PT, R13, UR9, PT ;  /* 0x000000090d007c0c */ /* 0x004fe2000bf06270 */
[----:B-1----:R-:W-:-:S05]  /*00a0*/  IMAD R14, R14, UR4, R3 ;  /* 0x000000040e0e7c24 */ /* 0x002fca000f8e0203 */
[----:B------:R-:W-:-:S13]  /*00b0*/  ISETP.GE.OR P0, PT, R14, UR8, P0 ;  /* 0x000000080e007c0c */ /* 0x000fda0008706670 */
[----:B------:R-:W-:Y:S05]  /*00c0*/  @P0 EXIT ;  /* 0x000000000000094d */ /* 0x000fea0003800000 */
[----:B------:R-:W0:Y:S01]  /*00d0*/  LDC R15, c[0x0][0x390] ;  /* 0x0000e400ff0f7b82 */ /* 0x000e220000000800 */
[----:B------:R-:W-:Y:S01]  /*00e0*/  I2FP.F32.S32 R0, R14 ;  /* 0x0000000e00007245 */ /* 0x000fe20000201400 */
[----:B------:R-:W1:Y:S01]  /*00f0*/  LDCU.64 UR6, c[0x0][0x358] ;  /* 0x00006b00ff0677ac */ /* 0x000e620008000a00 */
[----:B------:R-:W-:Y:S01]  /*0100*/  BSSY.RECONVERGENT B0, `(.L_x_0) ;  /* 0x000006a000007945 */ /* 0x000fe20003800200 */
[----:B------:R-:W-:Y:S02]  /*0110*/  IMAD R6, R13, UR8, R14 ;  /* 0x000000080d067c24 */ /* 0x000fe4000f8e020e */
[----:B0-----:R-:W-:-:S04]  /*0120*/  FFMA R0, R0, 0.0099999997764825820923, R15 ;  /* 0x3c23d70a00007823 */ /* 0x001fc8000000000f */
[C---:B------:R-:W-:Y:S01]  /*0130*/  FMUL R4, R0.reuse, 0.63661974668502807617 ;  /* 0x3f22f98300047820 */ /* 0x040fe20000400000 */
[----:B------:R-:W-:-:S05]  /*0140*/  FSETP.GE.AND P0, PT, |R0|, 105615, PT ;  /* 0x47ce47800000780b */ /* 0x000fca0003f06200 */
[----:B------:R-:W0:Y:S02]  /*0150*/  F2I.NTZ R4, R4 ;  /* 0x0000000400047305 */ /* 0x000e240000203100 */
[----:B0-----:R-:W-:-:S05]  /*0160*/  I2FP.F32.S32 R3, R4 ;  /* 0x0000000400037245 */ /* 0x001fca0000201400 */
[----:B------:R-:W-:-:S04]  /*0170*/  FFMA R2, R3, -1.5707962512969970703, R0 ;  /* 0xbfc90fda03027823 */ /* 0x000fc80000000000 */
[----:B------:R-:W-:-:S04]  /*0180*/  FFMA R2, R3, -7.5497894158615963534e-08, R2 ;  /* 0xb3a2216803027823 */ /* 0x000fc80000000002 */
[----:B------:R-:W-:Y:S01]  /*0190*/  FFMA R2, R3, -5.3903029534742383927e-15, R2 ;  /* 0xa7c234c503027823 */ /* 0x000fe20000000002 */
[----:B-1----:R-:W-:Y:S06]  /*01a0*/  @!P0 BRA `(.L_x_1) ;  /* 0x00000004007c8947 */ /* 0x002fec0003800000 */
[----:B------:R-:W-:-:S13]  /*01b0*/  FSETP.NEU.AND P0, PT, |R0|, +INF , PT ;  /* 0x7f8000000000780b */ /* 0x000fda0003f0d200 */
[----:B------:R-:W-:Y:S01]  /*01c0*/  @!P0 FMUL R2, RZ, R0 ;  /* 0x00000000ff028220 */ /* 0x000fe20000400000 */
[----:B------:R-:W-:Y:S01]  /*01d0*/  @!P0 IMAD.MOV.U32 R4, RZ, RZ, RZ ;  /* 0x000000ffff048224 */ /* 0x000fe200078e00ff */
[----:B------:R-:W-:Y:S06]  /*01e0*/  @!P0 BRA `(.L_x_1) ;  /* 0x00000004006c8947 */ /* 0x000fec0003800000 */
[----:B------:R-:W-:Y:S01]  /*01f0*/  IMAD.SHL.U32 R3, R0, 0x100, RZ ;  /* 0x0000010000037824 */ /* 0x000fe200078e00ff */
[----:B------:R-:W0:Y:S01]  /*0200*/  LDCU.64 UR8, c[0x4][URZ] ;  /* 0x01000000ff0877ac */ /* 0x000e220008000a00 */
[----:B------:R-:W-:Y:S02]  /*0210*/  IMAD.MOV.U32 R2, RZ, RZ, RZ ;  /* 0x000000ffff027224 */ /* 0x000fe400078e00ff */
[----:B------:R-:W-:Y:S01]  /*0220*/  IMAD.MOV.U32 R10, RZ, RZ, RZ ;  /* 0x000000ffff0a7224 */ /* 0x000fe200078e00ff */
[----:B------:R-:W-:Y:S01]  /*0230*/  LOP3.LUT R3, R3, 0x80000000, RZ, 0xfc, !PT ;  /* 0x8000000003037812 */ /* 0x000fe200078efcff */
[----:B------:R-:W-:Y:S01]  /*0240*/  UMOV UR5, URZ ;  /* 0x000000ff00057c82 */ /* 0x000fe20008000000 */
[----:B------:R-:W-:-:S05]  /*0250*/  UMOV UR4, URZ ;  /* 0x000000ff00047c82 */ /* 0x000fca0008000000 */
.L_x_2:
[----:B0-----:R-:W-:Y:S02]  /*0260*/  IMAD.U32 R8, RZ, RZ, UR8 ;  /* 0x00000008ff087e24 */ /* 0x001fe4000f8e00ff */
[----:B------:R-:W-:-:S05]  /*0270*/  IMAD.U32 R9, RZ, RZ, UR9 ;  /* 0x00000009ff097e24 */ /* 0x000fca000f8e00ff */
[----:B------:R-:W2:Y:S01]  /*0280*/  LDG.E.CONSTANT R4, desc[UR6][R8.64] ;  /* 0x0000000608047981 */ /* 0x000ea2000c1e9900 */
[----:B------:R-:W-:Y:S01]  /*0290*/  UIADD3 UR4, UPT, UPT, UR4, 0x1, URZ ;  /* 0x0000000104047890 */ /* 0x000fe2000fffe0ff */
[C---:B------:R-:W-:Y:S01]  /*02a0*/  ISETP.EQ.AND P0, PT, R10.reuse, RZ, PT ;  /* 0x000000ff0a00720c */ /* 0x040fe20003f02270 */
[----:B------:R-:W-:Y:S01]  /*02b0*/  UIADD3 UR8, UP1, UPT, UR8, 0x4, URZ ;  /* 0x0000000408087890 */ /* 0x000fe2000ff3e0ff */
[C---:B------:R-:W-:Y:S01]  /*02c0*/  ISETP.EQ.AND P1, PT, R10.reuse, 0x4, PT ;  /* 0x000000040a00780c */ /* 0x040fe20003f22270 */
[----:B------:R-:W-:Y:S01]  /*02d0*/  UISETP.NE.AND UP0, UPT, UR4, 0x6, UPT ;  /* 0x000000060400788c */ /* 0x000fe2000bf05270 */
[C---:B------:R-:W-:Y:S01]  /*02e0*/  ISETP.EQ.AND P2, PT, R10.reuse, 0x8, PT ;  /* 0x000000080a00780c */ /* 0x040fe20003f42270 */
[----:B------:R-:W-:Y:S01]  /*02f0*/  UIADD3.X UR9, UPT, UPT, URZ, UR9, URZ, UP1, !UPT ;  /* 0x00000009ff097290 */ /* 0x000fe20008ffe4ff */
[C---:B------:R-:W-:Y:S02]  /*0300*/  ISETP.EQ.AND P3, PT, R10.reuse, 0xc, PT ;  /* 0x0000000c0a00780c */ /* 0x040fe40003f62270 */
[----:B------:R-:W-:-:S02]  /*0310*/  ISETP.EQ.AND P4, PT, R10, 0x10, PT ;  /* 0x000000100a00780c */ /* 0x000fc40003f82270 */
[C---:B------:R-:W-:Y:S01]  /*0320*/  ISETP.EQ.AND P5, PT, R10.reuse, 0x14, PT ;  /* 0x000000140a00780c */ /* 0x040fe20003fa2270 */
[----:B------:R-:W-:Y:S02]  /*0330*/  VIADD R10, R10, 0x4 ;  /* 0x000000040a0a7836 */ /* 0x000fe40000000000 */
[----:B--2---:R-:W-:-:S03]  /*0340*/  IMAD.WIDE.U32 R4, R4, R3, RZ ;  /* 0x0000000304047225 */ /* 0x004fc600078e00ff */
[----:B------:R-:W-:-:S04]  /*0350*/  IADD3 R4, P6, PT, R4, R2, RZ ;  /* 0x0000000204047210 */ /* 0x000fc80007fde0ff */
[----:B------:R-:W-:Y:S01]  /*0360*/  IADD3.X R2, PT, PT, R5, UR5, RZ, P6, !PT ;  /* 0x0000000505027c10 */ /* 0x000fe2000b7fe4ff */
[--C-:B------:R-:W-:Y:S01]  /*0370*/  @P1 IMAD.MOV.U32 R17, RZ, RZ, R4.reuse ;  /* 0x000000ffff111224 */ /* 0x100fe200078e0004 */
[----:B------:R-:W-:Y:S01]  /*0380*/  @P0 MOV R7, R4 ;  /* 0x0000000400070202 */ /* 0x000fe20000000f00 */
[--C-:B------:R-:W-:Y:S02]  /*0390*/  @P2 IMAD.MOV.U32 R18, RZ, RZ, R4.reuse ;  /* 0x000000ffff122224 */ /* 0x100fe400078e0004 */
[--C-:B------:R-:W-:Y:S02]  /*03a0*/  @P3 IMAD.MOV.U32 R19, RZ, RZ, R4.reuse ;  /* 0x000000ffff133224 */ /* 0x100fe400078e0004 */
[--C-:B------:R-:W-:Y:S02]  /*03b0*/  @P4 IMAD.MOV.U32 R20, RZ, RZ, R4.reuse ;  /* 0x000000ffff144224 */ /* 0x100fe400078e0004 */
[----:B------:R-:W-:Y:S01]  /*03c0*/  @P5 IMAD.MOV.U32 R21, RZ, RZ, R4 ;  /* 0x000000ffff155224 */ /* 0x000fe200078e0004 */
[----:B------:R-:W-:Y:S06]  /*03d0*/  BRA.U UP0, `(.L_x_2) ;  /* 0xfffffffd00a07547 */ /* 0x000fec000b83ffff */
[----:B------:R-:W-:Y:S01]  /*03e0*/  SHF.R.U32.HI R3, RZ, 0x17, R0 ;  /* 0x00000017ff037819 */ /* 0x000fe20000011600 */
[----:B------:R-:W-:Y:S03]  /*03f0*/  BSSY.RECONVERGENT B1, `(.L_x_3) ;  /* 0x0000028000017945 */ /* 0x000fe60003800200 */
[C---:B------:R-:W-:Y:S02]  /*0400*/  LOP3.LUT R4, R3.reuse, 0xe0, RZ, 0xc0, !PT ;  /* 0x000000e003047812 */ /* 0x040fe400078ec0ff */
[----:B------:R-:W-:Y:S02]  /*0410*/  LOP3.LUT P6, RZ, R3, 0x1f, RZ, 0xc0, !PT ;  /* 0x0000001f03ff7812 */ /* 0x000fe400078cc0ff */
[----:B------:R-:W-:-:S04]  /*0420*/  IADD3 R4, PT, PT, R4, -0x80, RZ ;  /* 0xffffff8004047810 */ /* 0x000fc80007ffe0ff */
[----:B------:R-:W-:-:S05]  /*0430*/  SHF.R.U32.HI R4, RZ, 0x5, R4 ;  /* 0x00000005ff047819 */ /* 0x000fca0000011604 */
[----:B------:R-:W-:-:S05]  /*0440*/  IMAD.U32 R9, R4, -0x4, RZ ;  /* 0xfffffffc04097824 */ /* 0x000fca00078e00ff */
[C---:B------:R-:W-:Y:S02]  /*0450*/  ISETP.EQ.AND P3, PT, R9.reuse, -0x18, PT ;  /* 0xffffffe80900780c */ /* 0x040fe40003f62270 */
[C---:B------:R-:W-:Y:S02]  /*0460*/  ISETP.EQ.AND P4, PT, R9.reuse, -0x14, PT ;  /* 0xffffffec0900780c */ /* 0x040fe40003f82270 */
[C---:B------:R-:W-:Y:S02]  /*0470*/  ISETP.EQ.AND P2, PT, R9.reuse, -0x10, PT ;  /* 0xfffffff00900780c */ /* 0x040fe40003f42270 */
[C---:B------:R-:W-:Y:S02]  /*0480*/  ISETP.EQ.AND P1, PT, R9.reuse, -0xc, PT ;  /* 0xfffffff40900780c */ /* 0x040fe40003f22270 */
[C---:B------:R-:W-:Y:S02]  /*0490*/  ISETP.EQ.AND P0, PT, R9.reuse, -0x8, PT ;  /* 0xfffffff80900780c */ /* 0x040fe40003f02270 */
[----:B------:R-:W-:-:S03]  /*04a0*/  ISETP.EQ.AND P5, PT, R9, RZ, PT ;  /* 0x000000ff0900720c */ /* 0x000fc60003fa2270 */
[--C-:B------:R-:W-:Y:S01]  /*04b0*/  @P3 IMAD.MOV.U32 R4, RZ, RZ, R7.reuse ;  /* 0x000000ffff043224 */ /* 0x100fe200078e0007 */
[C---:B------:R-:W-:Y:S01]  /*04c0*/  ISETP.EQ.AND P3, PT, R9.reuse, -0x4, PT ;  /* 0xfffffffc0900780c */ /* 0x040fe20003f62270 */
[----:B------:R-:W-:Y:S02]  /*04d0*/  @P4 IMAD.MOV.U32 R5, RZ, RZ, R7 ;  /* 0x000000ffff054224 */ /* 0x000fe400078e0007 */
[--C-:B------:R-:W-:Y:S01]  /*04e0*/  @P4 IMAD.MOV.U32 R4, RZ, RZ, R17.reuse ;  /* 0x000000ffff044224 */ /* 0x100fe200078e0011 */
[----:B------:R-:W-:Y:S01]  /*04f0*/  ISETP.EQ.AND P4, PT, R9, 0x4, PT ;  /* 0x000000040900780c */ /* 0x000fe20003f82270 */
[----:B------:R-:W-:Y:S01]  /*0500*/  @P2 IMAD.MOV.U32 R5, RZ, RZ, R17 ;  /* 0x000000ffff052224 */ /* 0x000fe200078e0011 */
[----:B------:R-:W-:Y:S01]  /*0510*/  @P1 MOV R5, R18 ;  /* 0x0000001200051202 */ /* 0x000fe20000000f00 */
[----:B------:R-:W-:Y:S02]  /*0520*/  @P2 IMAD.MOV.U32 R4, RZ, RZ, R18 ;  /* 0x000000ffff042224 */ /* 0x000fe400078e0012 */
[----:B------:R-:W-:-:S02]  /*0530*/  @P1 IMAD.MOV.U32 R4, RZ, RZ, R19 ;  /* 0x000000ffff041224 */ /* 0x000fc400078e0013 */
[----:B------:R-:W-:Y:S02]  /*0540*/  @P0 IMAD.MOV.U32 R5, RZ, RZ, R19 ;  /* 0x000000ffff050224 */ /* 0x000fe400078e0013 */
[--C-:B------:R-:W-:Y:S02]  /*0550*/  @P0 IMAD.MOV.U32 R4, RZ, RZ, R20.reuse ;  /* 0x000000ffff040224 */ /* 0x100fe400078e0014 */
[----:B------:R-:W-:Y:S02]  /*0560*/  @P3 IMAD.MOV.U32 R5, RZ, RZ, R20 ;  /* 0x000000ffff053224 */ /* 0x000fe400078e0014 */
[--C-:B------:R-:W-:Y:S01]  /*0570*/  @P3 IMAD.MOV.U32 R4, RZ, RZ, R21.reuse ;  /* 0x000000ffff043224 */ /* 0x100fe200078e0015 */
[----:B------:R-:W-:Y:S01]  /*0580*/  @P5 MOV R4, R2 ;  /* 0x0000000200045202 */ /* 0x000fe20000000f00 */
[----:B------:R-:W-:Y:S02]  /*0590*/  @P5 IMAD.MOV.U32 R5, RZ, RZ, R21 ;  /* 0x000000ffff055224 */ /* 0x000fe400078e0015 */
[----:B------:R-:W-:Y:S01]  /*05a0*/  @P4 IMAD.MOV.U32 R5, RZ, RZ, R2 ;  /* 0x000000ffff054224 */ /* 0x000fe200078e0002 */
[----:B------:R-:W-:Y:S06]  /*05b0*/  @!P6 BRA `(.L_x_4) ;  /* 0x00000000002ce947 */ /* 0x000fec0003800000 */
[----:B------:R-:W-:Y:S01]  /*05c0*/  @P2 IMAD.MOV.U32 R8, RZ, RZ, R7 ;  /* 0x000000ffff082224 */ /* 0x000fe200078e0007 */
[----:B------:R-:W-:Y:S01]  /*05d0*/  LOP3.LUT R3, R3, 0x1f, RZ, 0xc0, !PT ;  /* 0x0000001f03037812 */ /* 0x000fe200078ec0ff */
[----:B------:R-:W-:Y:S02]  /*05e0*/  @P1 IMAD.MOV.U32 R8, RZ, RZ, R17 ;  /* 0x000000ffff081224 */ /* 0x000fe400078e0011 */
[----:B------:R-:W-:Y:S01]  /*05f0*/  @P0 IMAD.MOV.U32 R8, RZ, RZ, R18 ;  /* 0x000000ffff080224 */ /* 0x000fe200078e0012 */
[----:B------:R-:W-:Y:S01]  /*0600*/  ISETP.EQ.AND P0, PT, R9, 0x8, PT ;  /* 0x000000080900780c */ /* 0x000fe20003f02270 */
[----:B------:R-:W-:Y:S01]  /*0610*/  @P3 IMAD.MOV.U32 R8, RZ, RZ, R19 ;  /* 0x000000ffff083224 */ /* 0x000fe200078e0013 */
[----:B------:R-:W-:Y:S01]  /*0620*/  SHF.L.W.U32.HI R4, R5, R3, R4 ;  /* 0x0000000305047219 */ /* 0x000fe20000010e04 */
[----:B------:R-:W-:Y:S01]  /*0630*/  @P5 IMAD.MOV.U32 R8, RZ, RZ, R20 ;  /* 0x000000ffff085224 */ /* 0x000fe200078e0014 */
[----:B------:R-:W-:-:S09]  /*0640*/  @P4 MOV R8, R21 ;  /* 0x0000001500084202 */ /* 0x000fd20000000f00 */
[----:B------:R-:W-:-:S05]  /*0650*/  @P0 IMAD.MOV.U32 R8, RZ, RZ, R2 ;  /* 0x000000ffff080224 */ /* 0x000fca00078e0002 */
[----:B------:R-:W-:-:S07]  /*0660*/  SHF.L.W.U32.HI R5, R8, R3, R5 ;  /* 0x0000000308057219 */ /* 0x000fce0000010e05 */
.L_x_4:
[----:B------:R-:W-:Y:S05]  /*0670*/  BSYNC.RECONVERGENT B1 ;  /* 0x0000000000017941 */ /* 0x000fea0003800200 */
.L_x_3:
[C---:B------:R-:W-:Y:S01]  /*0680*/  SHF.L.W.U32.HI R11, R5.reuse, 0x2, R4 ;  /* 0x00000002050b7819 */ /* 0x040fe20000010e04 */
[----:B------:R-:W-:Y:S01]  /*0690*/  IMAD.SHL.U32 R2, R5, 0x4, RZ ;  /* 0x0000000405027824 */ /* 0x000fe200078e00ff */
[----:B------:R-:W-:Y:S01]  /*06a0*/  UMOV UR4, 0x54442d19 ;  /* 0x54442d1900047882 */ /* 0x000fe20000000000 */
[----:B------:R-:W-:Y:S01]  /*06b0*/  UMOV UR5, 0x3bf921fb ;  /* 0x3bf921fb00057882 */ /* 0x000fe20000000000 */
[----:B------:R-:W-:Y:S02]  /*06c0*/  SHF.R.S32.HI R3, RZ, 0x1f, R11 ;  /* 0x0000001fff037819 */ /* 0x000fe4000001140b */
[----:B------:R-:W-:Y:S02]  /*06d0*/  ISETP.GE.AND P0, PT, R0, RZ, PT ;  /* 0x000000ff0000720c */ /* 0x000fe40003f06270 */
[C---:B------:R-:W-:Y:S02]  /*06e0*/  LOP3.LUT R2, R3.reuse, R2, RZ, 0x3c, !PT ;  /* 0x0000000203027212 */ /* 0x040fe400078e3cff */
[----:B------:R-:W-:-:S02]  /*06f0*/  LOP3.LUT R3, R3, R11, RZ, 0x3c, !PT ;  /* 0x0000000b03037212 */ /* 0x000fc400078e3cff */
[----:B------:R-:W-:Y:S02]  /*0700*/  SHF.R.U32.HI R4, RZ, 0x1e, R4 ;  /* 0x0000001eff047819 */ /* 0x000fe40000011604 */
[C---:B------:R-:W-:Y:S02]  /*0710*/  LOP3.LUT R0, R11.reuse, R0, RZ, 0x3c, !PT ;  /* 0x000000000b007212 */ /* 0x040fe400078e3cff */
[----:B------:R-:W0:Y:S01]  /*0720*/  I2F.F64.S64 R2, R2 ;  /* 0x0000000200027312 */ /* 0x000e220000301c00 */
[----:B------:R-:W-:Y:S02]  /*0730*/  LEA.HI R4, R11, R4, RZ, 0x1 ;  /* 0x000000040b047211 */ /* 0x000fe400078f08ff */
[----:B------:R-:W-:-:S03]  /*0740*/  ISETP.GE.AND P1, PT, R0, RZ, PT ;  /* 0x000000ff0000720c */ /* 0x000fc60003f26270 */
[----:B------:R-:W-:-:S04]  /*0750*/  IMAD.MOV R0, RZ, RZ, -R4 ;  /* 0x000000ffff007224 */ /* 0x000fc800078e0a04 */
[----:B------:R-:W-:Y:S01]  /*0760*/  @!P0 IMAD.MOV.U32 R4, RZ, RZ, R0 ;  /* 0x000000ffff048224 */ /* 0x000fe200078e0000 */
[----:B0-----:R-:W-:-:S10]  /*0770*/  DMUL R8, R2, UR4 ;  /* 0x0000000402087c28 */ /* 0x001fd40008000000 */
[----:B------:R-:W0:Y:S02]  /*0780*/  F2F.F32.F64 R8, R8 ;  /* 0x0000000800087310 */ /* 0x000e240000301000 */
[----:B0-----:R-:W-:-:S07]  /*0790*/  FSEL R2, -R8, R8, !P1 ;  /* 0x0000000808027208 */ /* 0x001fce0004800100 */
.L_x_1:
[----:B------:R-:W-:Y:S05]  /*07a0*/  BSYNC.RECONVERGENT B0 ;  /* 0x0000000000007941 */ /* 0x000fea0003800200 */
.L_x_0:
[----:B------:R-:W-:Y:S01]  /*07b0*/  I2FP.F32.U32 R16, R13 ;  /* 0x0000000d00107245 */ /* 0x000fe20000201000 */
[----:B------:R-:W-:Y:S01]  /*07c0*/  FMUL R3, R15, 0.69999998807907104492 ;  /* 0x3f3333330f037820 */ /* 0x000fe20000400000 */
[----:B------:R-:W-:Y:S01]  /*07d0*/  LOP3.LUT R0, R4, 0x1, RZ, 0xc0, !PT ;  /* 0x0000000104007812 */ /* 0x000fe200078ec0ff */
[----:B------:R-:W-:Y:S01]  /*07e0*/  IMAD.MOV.U32 R8, RZ, RZ, 0x37cbac00 ;  /* 0x37cbac00ff087424 */ /* 0x000fe200078e00ff */
[----:B------:R-:W-:Y:S01]  /*07f0*/  MOV R10, 0x3effffff ;  /* 0x3effffff000a7802 */ /* 0x000fe20000000f00 */
[----:B------:R-:W-:Y:S01]  /*0800*/  FFMA R16, R16, 0.0099999997764825820923, R3 ;  /* 0x3c23d70a10107823 */ /* 0x000fe20000000003 */
[----:B------:R-:W-:Y:S01]  /*0810*/  FMUL R3, R2, R2 ;  /* 0x0000000202037220 */ /* 0x000fe20000400000 */
[----:B------:R-:W-:Y:S01]  /*0820*/  ISETP.NE.U32.AND P0, PT, R0, 0x1, PT ;  /* 0x000000010000780c */ /* 0x000fe20003f05070 */
[----:B------:R-:W-:Y:S02]  /*0830*/  IMAD.MOV.U32 R9, RZ, RZ, 0x3d2aaabb ;  /* 0x3d2aaabbff097424 */ /* 0x000fe400078e00ff */
[----:B------:R-:W-:Y:S01]  /*0840*/  FMUL R22, R16, 0.63661974668502807617 ;  /* 0x3f22f98310167820 */ /* 0x000fe20000400000 */
[----:B------:R-:W-:Y:S01]  /*0850*/  FFMA R0, R3, R8, -0.0013887860113754868507 ;  /* 0xbab607ed03007423 */ /* 0x000fe20000000008 */
[----:B------:R-:W-:Y:S01]  /*0860*/  LOP3.LUT P1, RZ, R4, 0x2, RZ, 0xc0, !PT ;  /* 0x0000000204ff7812 */ /* 0x000fe2000782c0ff */
[----:B------:R-:W-:Y:S01]  /*0870*/  IMAD.MOV.U32 R11, RZ, RZ, 0x3f000000 ;  /* 0x3f000000ff0b7424 */ /* 0x000fe200078e00ff */
[----:B------:R-:W-:Y:S01]  /*0880*/  FSEL R12, R9, 0.0083327032625675201416, !P0 ;  /* 0x3c0885e4090c7808 */ /* 0x000fe20004000000 */
[----:B------:R-:W-:Y:S01]  /*0890*/  BSSY.RECONVERGENT B0, `(.L_x_5) ;  /* 0x0000070000007945 */ /* 0x000fe20003800200 */
[----:B------:R-:W0:Y:S01]  /*08a0*/  F2I.NTZ R22, R22 ;  /* 0x0000001600167305 */ /* 0x000e220000203100 */
[----:B------:R-:W-:-:S02]  /*08b0*/  FSEL R0, R0, -0.00019574658654164522886, !P0 ;  /* 0xb94d415300007808 */ /* 0x000fc40004000000 */
[----:B------:R-:W-:-:S03]  /*08c0*/  FSEL R4, -R10, -0.16666662693023681641, !P0 ;  /* 0xbe2aaaa80a047808 */ /* 0x000fc60004000100 */
[C---:B------:R-:W-:Y:S01]  /*08d0*/  FFMA R12, R3.reuse, R0, R12 ;  /* 0x00000000030c7223 */ /* 0x040fe2000000000c */
[----:B------:R-:W-:Y:S02]  /*08e0*/  FSEL R0, R2, 1, P0 ;  /* 0x3f80000002007808 */ /* 0x000fe40000000000 */
[----:B------:R-:W-:Y:S01]  /*08f0*/  FSETP.GE.AND P0, PT, |R16|, 105615, PT ;  /* 0x47ce47801000780b */ /* 0x000fe20003f06200 */
[C---:B------:R-:W-:Y:S02]  /*0900*/  FFMA R4, R3.reuse, R12, R4 ;  /* 0x0000000c03047223 */ /* 0x040fe40000000004 */
[----:B------:R-:W-:Y:S01]  /*0910*/  FFMA R3, R3, R0, RZ ;  /* 0x0000000003037223 */ /* 0x000fe200000000ff */
[----:B0-----:R-:W-:-:S03]  /*0920*/  I2FP.F32.S32 R5, R22 ;  /* 0x0000001600057245 */ /* 0x001fc60000201400 */
[----:B------:R-:W-:Y:S02]  /*0930*/  FFMA R4, R3, R4, R0 ;  /* 0x0000000403047223 */ /* 0x000fe40000000000 */
[C---:B------:R-:W-:Y:S02]  /*0940*/  FFMA R2, R5.reuse, -1.5707962512969970703, R16 ;  /* 0xbfc90fda05027823 */ /* 0x040fe40000000010 */
[----:B------:R-:W-:Y:S02]  /*0950*/  @P1 FADD R4, RZ, -R4 ;  /* 0x80000004ff041221 */ /* 0x000fe40000000000 */
[C---:B------:R-:W-:Y:S02]  /*0960*/  FFMA R2, R5.reuse, -7.5497894158615963534e-08, R2 ;  /* 0xb3a2216805027823 */ /* 0x040fe40000000002 */
[----:B------:R-:W-:Y:S02]  /*0970*/  FFMA R12, R4, R11, 0.5 ;  /* 0x3f000000040c7423 */ /* 0x000fe4000000000b */
[----:B------:R-:W-:Y:S01]  /*0980*/  FFMA R0, R5, -5.3903029534742383927e-15, R2 ;  /* 0xa7c234c505007823 */ /* 0x000fe20000000002 */
[----:B------:R-:W-:Y:S06]  /*0990*/  @!P0 BRA `(.L_x_6) ;  /* 0x00000004007c8947 */ /* 0x000fec0003800000 */
[----:B------:R-:W-:-:S13]  /*09a0*/  FSETP.NEU.AND P0, PT, |R16|, +INF , PT ;  /* 0x7f8000001000780b */ /* 0x000fda0003f0d200 */
[----:B------:R-:W-:Y:S01]  /*09b0*/  @!P0 FMUL R0, RZ, R16 ;  /* 0x00000010ff008220 */ /* 0x000fe20000400000 */
[----:B------:R-:W-:Y:S01]  /*09c0*/  @!P0 IMAD.MOV.U32 R22, RZ, RZ, RZ ;  /* 0x000000ffff168224 */ /* 0x000fe200078e00ff */
[----:B------:R-:W-:Y:S06]  /*09d0*/  @!P0 BRA `(.L_x_6) ;  /* 0x00000004006c8947 */ /* 0x000fec0003800000 */
[----:B------:R-:W-:Y:S01]  /*09e0*/  IMAD.SHL.U32 R0, R16, 0x100, RZ ;  /* 0x0000010010007824 */ /* 0x000fe200078e00ff */
[----:B------:R-:W-:Y:S01]  /*09f0*/  CS2R R22, SRZ ;  /* 0x0000000000167805 */ /* 0x000fe2000001ff00 */
[----:B------:R-:W0:Y:S03]  /*0a00*/  LDCU.64 UR8, c[0x4][URZ] ;  /* 0x01000000ff0877ac */ /* 0x000e260008000a00 */
[----:B------:R-:W-:Y:S01]  /*0a10*/  LOP3.LUT R0, R0, 0x80000000, RZ, 0xfc, !PT ;  /* 0x8000000000007812 */ /* 0x000fe200078efcff */
[----:B------:R-:W-:Y:S01]  /*0a20*/  UMOV UR5, URZ ;  /* 0x000000ff00057c82 */ /* 0x000fe20008000000 */
[----:B------:R-:W-:-:S05]  /*0a30*/  UMOV UR4, URZ ;  /* 0x000000ff00047c82 */ /* 0x000fca0008000000 */
.L_x_7:
        /* <DEDUP_REMOVED lines=27> */
[----:B------:R-:W-:-:S03]  /*0bf0*/  LOP3.LUT P6, RZ, R2, 0x1f, RZ, 0xc0, !PT ;  /* 0x0000001f02ff7812 */ /* 0x000fc600078cc0ff */
[----:B------:R-:W-:-:S05]  /*0c00*/  VIADD R0, R0, 0xffffff80 ;  /* 0xffffff8000007836 */ /* 0x000fca0000000000 */
[----:B------:R-:W-:-:S04]  /*0c10*/  SHF.R.U32.HI R0, RZ, 0x5, R0 ;  /* 0x00000005ff007819 */ /* 0x000fc80000011600 */
[----:B------:R-:W-:-:S04]  /*0c20*/  LEA R22, -R0, RZ, 0x2 ;  /* 0x000000ff00167211 */ /* 0x000fc800078e11ff */
        /* <DEDUP_REMOVED lines=11> */
[----:B------:R-:W-:Y:S02]  /*0ce0*/  @P2 IMAD.MOV.U32 R3, RZ, RZ, R17 ;  /* 0x000000ffff032224 */ /* 0x000fe400078e0011 */
[----:B------:R-:W-:Y:S02]  /*0cf0*/  @P1 IMAD.MOV.U32 R3, RZ, RZ, R18 ;  /* 0x000000ffff031224 */ /* 0x000fe400078e0012 */
[----:B------:R-:W-:-:S02]  /*0d00*/  @P0 IMAD.MOV.U32 R3, RZ, RZ, R19 ;  /* 0x000000ffff030224 */ /* 0x000fc400078e0013 */
[----:B------:R-:W-:Y:S01]  /*0d10*/  @P2 IMAD.MOV.U32 R0, RZ, RZ, R18 ;  /* 0x000000ffff002224 */ /* 0x000fe200078e0012 */
[----:B------:R-:W-:Y:S01]  /*0d20*/  @P1 MOV R0, R19 ;  /* 0x0000001300001202 */ /* 0x000fe20000000f00 */
[--C-:B------:R-:W-:Y:S02]  /*0d30*/  @P3 IMAD.MOV.U32 R3, RZ, RZ, R20.reuse ;  /* 0x000000ffff033224 */ /* 0x100fe400078e0014 */
[--C-:B------:R-:W-:Y:S02]  /*0d40*/  @P5 IMAD.MOV.U32 R3, RZ, RZ, R21.reuse ;  /* 0x000000ffff035224 */ /* 0x100fe400078e0015 */
[----:B------:R-:W-:Y:S01]  /*0d50*/  @P4 MOV R3, R23 ;  /* 0x0000001700034202 */ /* 0x000fe20000000f00 */
[----:B------:R-:W-:Y:S02]  /*0d60*/  @P0 IMAD.MOV.U32 R0, RZ, RZ, R20 ;  /* 0x000000ffff000224 */ /* 0x000fe400078e0014 */
[----:B------:R-:W-:Y:S02]  /*0d70*/  @P3 IMAD.MOV.U32 R0, RZ, RZ, R21 ;  /* 0x000000ffff003224 */ /* 0x000fe400078e0015 */
[----:B------:R-:W-:-:S02]  /*0d80*/  @P5 IMAD.MOV.U32 R0, RZ, RZ, R23 ;  /* 0x000000ffff005224 */ /* 0x000fc400078e0017 */
[----:B------:R-:W-:Y:S01]  /*0d90*/  IMAD.MOV.U32 R4, RZ, RZ, R3 ;  /* 0x000000ffff047224 */ /* 0x000fe200078e0003 */
        /* <DEDUP_REMOVED lines=12> */
.L_x_9:
[----:B------:R-:W-:Y:S05]  /*0e60*/  BSYNC.RECONVERGENT B1 ;  /* 0x0000000000017941 */ /* 0x000fea0003800200 */
.L_x_8:
        /* <DEDUP_REMOVED lines=18> */
.L_x_6:
[----:B------:R-:W-:Y:S05]  /*0f90*/  BSYNC.RECONVERGENT B0 ;  /* 0x0000000000007941 */ /* 0x000fea0003800200 */
.L_x_5:
[----:B------:R-:W-:Y:S02]  /*0fa0*/  IMAD.IADD R13, R14, 0x1, R13 ;  /* 0x000000010e0d7824 */ /* 0x000fe400078e020d */
[----:B------:R-:W-:Y:S01]  /*0fb0*/  FMUL R2, R15, 1.2999999523162841797 ;  /* 0x3fa666660f027820 */ /* 0x000fe20000400000 */
[----:B------:R-:W-:Y:S01]  /*0fc0*/  FMUL R3, R0, R0 ;  /* 0x0000000000037220 */ /* 0x000fe20000400000 */
[----:B------:R-:W-:Y:S01]  /*0fd0*/  LOP3.LUT R5, R22, 0x1, RZ, 0xc0, !PT ;  /* 0x0000000116057812 */ /* 0x000fe200078ec0ff */
[----:B------:R-:W-:Y:S01]  /*0fe0*/  BSSY.RECONVERGENT B0, `(.L_x_10) ;  /* 0x0000077000007945 */ /* 0x000fe20003800200 */
[----:B------:R-:W-:Y:S01]  /*0ff0*/  I2FP.F32.S32 R13, R13 ;  /* 0x0000000d000d7245 */ /* 0x000fe20000201400 */
[----:B------:R-:W-:Y:S01]  /*1000*/  FFMA R4, R3, R8, -0.0013887860113754868507 ;  /* 0xbab607ed03047423 */ /* 0x000fe20000000008 */
[----:B------:R-:W-:-:S03]  /*1010*/  ISETP.NE.U32.AND P0, PT, R5, 0x1, PT ;  /* 0x000000010500780c */ /* 0x000fc60003f05070 */
[----:B------:R-:W-:Y:S01]  /*1020*/  FFMA R13, R13, 0.0099999997764825820923, R2 ;  /* 0x3c23d70a0d0d7823 */ /* 0x000fe20000000002 */
[----:B------:R-:W-:Y:S02]  /*1030*/  FSEL R4, R4, -0.00019574658654164522886, !P0 ;  /* 0xb94d415304047808 */ /* 0x000fe40004000000 */
[----:B------:R-:W-:Y:S01]  /*1040*/  FSEL R14, R9, 0.0083327032625675201416, !P0 ;  /* 0x3c0885e4090e7808 */ /* 0x000fe20004000000 */
[----:B------:R-:W-:Y:S01]  /*1050*/  FMUL R2, R13, 0.63661974668502807617 ;  /* 0x3f22f9830d027820 */ /* 0x000fe20000400000 */
[----:B------:R-:W-:Y:S02]  /*1060*/  FSEL R5, -R10, -0.16666662693023681641, !P0 ;  /* 0xbe2aaaa80a057808 */ /* 0x000fe40004000100 */
[----:B------:R-:W-:Y:S01]  /*1070*/  FSEL R0, R0, 1, P0 ;  /* 0x3f80000000007808 */ /* 0x000fe20000000000 */
[----:B------:R-:W-:Y:S01]  /*1080*/  FFMA R4, R3, R4, R14 ;  /* 0x0000000403047223 */ /* 0x000fe2000000000e */
[----:B------:R-:W-:Y:S01]  /*1090*/  LOP3.LUT P0, RZ, R22, 0x2, RZ, 0xc0, !PT ;  /* 0x0000000216ff7812 */ /* 0x000fe2000780c0ff */
[----:B------:R-:W0:Y:S01]  /*10a0*/  F2I.NTZ R2, R2 ;  /* 0x0000000200027305 */ /* 0x000e220000203100 */
[----:B------:R-:W-:Y:S01]  /*10b0*/  FSETP.GE.AND P1, PT, |R13|, 105615, PT ;  /* 0x47ce47800d00780b */ /* 0x000fe20003f26200 */
[C---:B------:R-:W-:Y:S01]  /*10c0*/  FFMA R4, R3.reuse, R4, R5 ;  /* 0x0000000403047223 */ /* 0x040fe20000000005 */
[----:B------:R-:W-:-:S04]  /*10d0*/  FFMA R3, R3, R0, RZ ;  /* 0x0000000003037223 */ /* 0x000fc800000000ff */
[----:B------:R-:W-:-:S05]  /*10e0*/  FFMA R0, R3, R4, R0 ;  /* 0x0000000403007223 */ /* 0x000fca0000000000 */
[----:B------:R-:W-:Y:S01]  /*10f0*/  @P0 FADD R0, RZ, -R0 ;  /* 0x80000000ff000221 */ /* 0x000fe20000000000 */
[----:B0-----:R-:W-:-:S03]  /*1100*/  I2FP.F32.S32 R16, R2 ;  /* 0x0000000200107245 */ /* 0x001fc60000201400 */
[----:B------:R-:W-:Y:S02]  /*1110*/  FFMA R14, R0, R11, 0.5 ;  /* 0x3f000000000e7423 */ /* 0x000fe4000000000b */
[----:B------:R-:W-:-:S04]  /*1120*/  FFMA R3, R16, -1.5707962512969970703, R13 ;  /* 0xbfc90fda10037823 */ /* 0x000fc8000000000d */
[----:B------:R-:W-:-:S04]  /*1130*/  FFMA R3, R16, -7.5497894158615963534e-08, R3 ;  /* 0xb3a2216810037823 */ /* 0x000fc80000000003 */
[----:B------:R-:W-:Y:S01]  /*1140*/  FFMA R0, R16, -5.3903029534742383927e-15, R3 ;  /* 0xa7c234c510007823 */ /* 0x000fe20000000003 */
[----:B------:R-:W-:Y:S06]  /*1150*/  @!P1 BRA `(.L_x_11) ;  /* 0x00000004007c9947 */ /* 0x000fec0003800000 */
[----:B------:R-:W-:-:S13]  /*1160*/  FSETP.NEU.AND P0, PT, |R13|, +INF , PT ;  /* 0x7f8000000d00780b */ /* 0x000fda0003f0d200 */
[----:B------:R-:W-:Y:S01]  /*1170*/  @!P0 FMUL R0, RZ, R13 ;  /* 0x0000000dff008220 */ /* 0x000fe20000400000 */
[----:B------:R-:W-:Y:S01]  /*1180*/  @!P0 MOV R2, RZ ;  /* 0x000000ff00028202 */ /* 0x000fe20000000f00 */
        /* <DEDUP_REMOVED lines=8> */
.L_x_12:
        /* <DEDUP_REMOVED lines=12> */
[C---:B------:R-:W-:Y:S02]  /*12d0*/  ISETP.EQ.AND P5, PT, R16.reuse, 0x14, PT ;  /* 0x000000141000780c */ /* 0x040fe40003fa2270 */
[----:B------:R-:W-:Y:S01]  /*12e0*/  IADD3 R16, PT, PT, R16, 0x4, RZ ;  /* 0x0000000410107810 */ /* 0x000fe20007ffe0ff */
        /* <DEDUP_REMOVED lines=26> */
[----:B------:R-:W-:Y:S01]  /*1490*/  @P4 IMAD.MOV.U32 R0, RZ, RZ, R17 ;  /* 0x000000ffff004224 */ /* 0x000fe200078e0011 */
[----:B------:R-:W-:Y:S01]  /*14a0*/  ISETP.EQ.AND P4, PT, R5, 0x4, PT ;  /* 0x000000040500780c */ /* 0x000fe20003f82270 */
[--C-:B------:R-:W-:Y:S01]  /*14b0*/  @P2 IMAD.MOV.U32 R0, RZ, RZ, R18.reuse ;  /* 0x000000ffff002224 */ /* 0x100fe200078e0012 */
[----:B------:R-:W-:Y:S01]  /*14c0*/  @P2 MOV R3, R17 ;  /* 0x0000001100032202 */ /* 0x000fe20000000f00 */
[----:B------:R-:W-:Y:S02]  /*14d0*/  @P1 IMAD.MOV.U32 R3, RZ, RZ, R18 ;  /* 0x000000ffff031224 */ /* 0x000fe400078e0012 */
[----:B------:R-:W-:-:S02]  /*14e0*/  @P0 IMAD.MOV.U32 R3, RZ, RZ, R19 ;  /* 0x000000ffff030224 */ /* 0x000fc400078e0013 */
[----:B------:R-:W-:Y:S02]  /*14f0*/  @P1 IMAD.MOV.U32 R0, RZ, RZ, R19 ;  /* 0x000000ffff001224 */ /* 0x000fe400078e0013 */
[----:B------:R-:W-:Y:S01]  /*1500*/  @P3 MOV R3, R20 ;  /* 0x0000001400033202 */ /* 0x000fe20000000f00 */
[----:B------:R-:W-:Y:S02]  /*1510*/  @P5 IMAD.MOV.U32 R3, RZ, RZ, R21 ;  /* 0x000000ffff035224 */ /* 0x000fe400078e0015 */
[----:B------:R-:W-:Y:S02]  /*1520*/  @P0 IMAD.MOV.U32 R0, RZ, RZ, R20 ;  /* 0x000000ffff000224 */ /* 0x000fe400078e0014 */
[----:B------:R-:W-:Y:S02]  /*1530*/  @P4 IMAD.MOV.U32 R3, RZ, RZ, R15 ;  /* 0x000000ffff034224 */ /* 0x000fe400078e000f */
[----:B------:R-:W-:Y:S02]  /*1540*/  @P3 IMAD.MOV.U32 R0, RZ, RZ, R21 ;  /* 0x000000ffff003224 */ /* 0x000fe400078e0015 */
[----:B------:R-:W-:-:S02]  /*1550*/  @P5 IMAD.MOV.U32 R0, RZ, RZ, R15 ;  /* 0x000000ffff005224 */ /* 0x000fc400078e000f */
[----:B------:R-:W-:Y:S01]  /*1560*/  IMAD.MOV.U32 R4, RZ, RZ, R3 ;  /* 0x000000ffff047224 */ /* 0x000fe200078e0003 */
[----:B------:R-:W-:Y:S06]  /*1570*/  @!P6 BRA `(.L_x_14) ;  /* 0x000000000028e947 */ /* 0x000fec0003800000 */
[----:B------:R-:W-:Y:S01]  /*1580*/  @P1 MOV R7, R17 ;  /* 0x0000001100071202 */ /* 0x000fe20000000f00 */
[----:B------:R-:W-:Y:S01]  /*1590*/  @P0 IMAD.MOV.U32 R7, RZ, RZ, R18 ;  /* 0x000000ffff070224 */ /* 0x000fe200078e0012 */
[----:B------:R-:W-:Y:S01]  /*15a0*/  ISETP.EQ.AND P0, PT, R5, 0x8, PT ;  /* 0x000000080500780c */ /* 0x000fe20003f02270 */
[----:B------:R-:W-:Y:S01]  /*15b0*/  @P3 IMAD.MOV.U32 R7, RZ, RZ, R19 ;  /* 0x000000ffff073224 */ /* 0x000fe200078e0013 */
[----:B------:R-:W-:Y:S01]  /*15c0*/  LOP3.LUT R3, R2, 0x1f, RZ, 0xc0, !PT ;  /* 0x0000001f02037812 */ /* 0x000fe200078ec0ff */
[----:B------:R-:W-:Y:S02]  /*15d0*/  @P5 IMAD.MOV.U32 R7, RZ, RZ, R20 ;  /* 0x000000ffff075224 */ /* 0x000fe400078e0014 */
[----:B------:R-:W-:Y:S01]  /*15e0*/  @P4 IMAD.MOV.U32 R7, RZ, RZ, R21 ;  /* 0x000000ffff074224 */ /* 0x000fe200078e0015 */
[----:B------:R-:W-:-:S07]  /*15f0*/  SHF.L.W.U32.HI R0, R4, R3, R0 ;  /* 0x0000000304007219 */ /* 0x000fce0000010e00 */
[----:B------:R-:W-:-:S05]  /*1600*/  @P0 IMAD.MOV.U32 R7, RZ, RZ, R15 ;  /* 0x000000ffff070224 */ /* 0x000fca00078e000f */
[----:B------:R-:W-:-:S07]  /*1610*/  SHF.L.W.U32.HI R4, R7, R3, R4 ;  /* 0x0000000307047219 */ /* 0x000fce0000010e04 */
.L_x_14:
[----:B------:R-:W-:Y:S05]  /*1620*/  BSYNC.RECONVERGENT B1 ;  /* 0x0000000000017941 */ /* 0x000fea0003800200 */
.L_x_13:
[C---:B------:R-:W-:Y:S01]  /*1630*/  SHF.L.W.U32.HI R7, R4.reuse, 0x2, R0 ;  /* 0x0000000204077819 */ /* 0x040fe20000010e00 */
[----:B------:R-:W-:Y:S01]  /*1640*/  UMOV UR4, 0x54442d19 ;  /* 0x54442d1900047882 */ /* 0x000fe20000000000 */
[----:B------:R-:W-:Y:S01]  /*1650*/  SHF.L.U32 R4, R4, 0x2, RZ ;  /* 0x0000000204047819 */ /* 0x000fe200000006ff */
[----:B------:R-:W-:Y:S01]  /*1660*/  UMOV UR5, 0x3bf921fb ;  /* 0x3bf921fb00057882 */ /* 0x000fe20000000000 */
[----:B------:R-:W-:Y:S02]  /*1670*/  SHF.R.S32.HI R2, RZ, 0x1f, R7 ;  /* 0x0000001fff027819 */ /* 0x000fe40000011407 */
[----:B------:R-:W-:Y:S02]  /*1680*/  ISETP.GE.AND P0, PT, R13, RZ, PT ;  /* 0x000000ff0d00720c */ /* 0x000fe40003f06270 */
[C---:B------:R-:W-:Y:S02]  /*1690*/  LOP3.LUT R16, R2.reuse, R4, RZ, 0x3c, !PT ;  /* 0x0000000402107212 */ /* 0x040fe400078e3cff */
[----:B------:R-:W-:-:S02]  /*16a0*/  LOP3.LUT R17, R2, R7, RZ, 0x3c, !PT ;  /* 0x0000000702117212 */ /* 0x000fc400078e3cff */
[----:B------:R-:W-:Y:S02]  /*16b0*/  SHF.R.U32.HI R0, RZ, 0x1e, R0 ;  /* 0x0000001eff007819 */ /* 0x000fe40000011600 */
[----:B------:R-:W0:Y:S01]  /*16c0*/  I2F.F64.S64 R2, R16 ;  /* 0x0000001000027312 */ /* 0x000e220000301c00 */
[----:B------:R-:W-:-:S04]  /*16d0*/  LOP3.LUT R13, R7, R13, RZ, 0x3c, !PT ;  /* 0x0000000d070d7212 */ /* 0x000fc800078e3cff */
[----:B------:R-:W-:Y:S01]  /*16e0*/  ISETP.GE.AND P1, PT, R13, RZ, PT ;  /* 0x000000ff0d00720c */ /* 0x000fe20003f26270 */
[----:B0-----:R-:W-:Y:S01]  /*16f0*/  DMUL R4, R2, UR4 ;  /* 0x0000000402047c28 */ /* 0x001fe20008000000 */
[----:B------:R-:W-:-:S05]  /*1700*/  LEA.HI R2, R7, R0, RZ, 0x1 ;  /* 0x0000000007027211 */ /* 0x000fca00078f08ff */
[----:B------:R-:W-:-:S04]  /*1710*/  IMAD.MOV R0, RZ, RZ, -R2 ;  /* 0x000000ffff007224 */ /* 0x000fc800078e0a02 */
[----:B------:R-:W0:Y:S01]  /*1720*/  F2F.F32.F64 R4, R4 ;  /* 0x0000000400047310 */ /* 0x000e220000301000 */
[----:B------:R-:W-:Y:S01]  /*1730*/  @!P0 IMAD.MOV.U32 R2, RZ, RZ, R0 ;  /* 0x000000ffff028224 */ /* 0x000fe200078e0000 */
[----:B0-----:R-:W-:-:S07]  /*1740*/  FSEL R0, -R4, R4, !P1 ;  /* 0x0000000404007208 */ /* 0x001fce0004800100 */
.L_x_11:
[----:B------:R-:W-:Y:S05]  /*1750*/  BSYNC.RECONVERGENT B0 ;  /* 0x0000000000007941 */ /* 0x000fea0003800200 */
.L_x_10:
[----:B------:R-:W-:Y:S01]  /*1760*/  FMUL R3, R0, R0 ;  /* 0x0000000000037220 */ /* 0x000fe20000400000 */
[C---:B------:R-:W-:Y:S01]  /*1770*/  LOP3.LUT R4, R2.reuse, 0x1, RZ, 0xc0, !PT ;  /* 0x0000000102047812 */ /* 0x040fe200078ec0ff */
[----:B------:R-:W0:Y:S01]  /*1780*/  LDCU.64 UR4, c[0x0][0x380] ;  /* 0x00007000ff0477ac */ /* 0x000e220008000a00 */
[----:B------:R-:W-:Y:S01]  /*1790*/  LOP3.LUT P1, RZ, R2, 0x2, RZ, 0xc0, !PT ;  /* 0x0000000202ff7812 */ /* 0x000fe2000782c0ff */
[----:B------:R-:W-:Y:S01]  /*17a0*/  FFMA R8, R3, R8, -0.0013887860113754868507 ;  /* 0xbab607ed03087423 */ /* 0x000fe20000000008 */
[----:B------:R-:W-:Y:S01]  /*17b0*/  ISETP.NE.U32.AND P0, PT, R4, 0x1, PT ;  /* 0x000000010400780c */ /* 0x000fe20003f05070 */
[----:B------:R-:W-:Y:S01]  /*17c0*/  FMUL R12, R12, 255 ;  /* 0x437f00000c0c7820 */ /* 0x000fe20000400000 */
[----:B------:R-:W-:Y:S01]  /*17d0*/  FMUL R14, R14, 255 ;  /* 0x437f00000e0e7820 */ /* 0x000fe20000400000 */
[----:B------:R-:W-:Y:S01]  /*17e0*/  IMAD.SHL.U32 R6, R6, 0x4, RZ ;  /* 0x0000000406067824 */ /* 0x000fe200078e00ff */
[----:B------:R-:W-:Y:S02]  /*17f0*/  FSEL R4, R9, 0.0083327032625675201416, !P0 ;  /* 0x3c0885e409047808 */ /* 0x000fe40004000000 */
[----:B------:R-:W-:-:S02]  /*1800*/  FSEL R8, R8, -0.00019574658654164522886, !P0 ;  /* 0xb94d415308087808 */ /* 0x000fc40004000000 */
[----:B------:R-:W-:Y:S02]  /*1810*/  FSEL R0, R0, 1, P0 ;  /* 0x3f80000000007808 */ /* 0x000fe40000000000 */
[----:B------:R-:W-:Y:S01]  /*1820*/  FSEL R7, -R10, -0.16666662693023681641, !P0 ;  /* 0xbe2aaaa80a077808 */ /* 0x000fe20004000100 */
[C---:B------:R-:W-:Y:S02]  /*1830*/  FFMA R4, R3.reuse, R8, R4 ;  /* 0x0000000803047223 */ /* 0x040fe40000000004 */
[C---:B------:R-:W-:Y:S02]  /*1840*/  FFMA R5, R3.reuse, R0, RZ ;  /* 0x0000000003057223 */ /* 0x040fe400000000ff */
[----:B------:R-:W-:Y:S01]  /*1850*/  FFMA R4, R3, R4, R7 ;  /* 0x0000000403047223 */ /* 0x000fe20000000007 */
[C---:B0-----:R-:W-:Y:S01]  /*1860*/  IADD3 R2, P0, PT, R6.reuse, UR4, RZ ;  /* 0x0000000406027c10 */ /* 0x041fe2000ff1e0ff */
[----:B------:R-:W0:Y:S02]  /*1870*/  F2I.U32.TRUNC.NTZ R7, R14 ;  /* 0x0000000e00077305 */ /* 0x000e24000020f000 */
[----:B------:R-:W-:Y:S01]  /*1880*/  FFMA R0, R5, R4, R0 ;  /* 0x0000000405007223 */ /* 0x000fe20000000000 */
[----:B------:R-:W-:Y:S01]  /*1890*/  IMAD.MOV.U32 R4, RZ, RZ, 0xff ;  /* 0x000000ffff047424 */ /* 0x000fe200078e00ff */
[----:B------:R-:W-:-:S02]  /*18a0*/  LEA.HI.X.SX32 R3, R6, UR5, 0x1, P0 ;  /* 0x0000000506037c11 */ /* 0x000fc400080f0eff */
[----:B------:R-:W-:Y:S02]  /*18b0*/  @P1 FADD R0, RZ, -R0 ;  /* 0x80000000ff001221 */ /* 0x000fe40000000000 */
[----:B------:R-:W1:Y:S01]  /*18c0*/  F2I.U32.TRUNC.NTZ R5, R12 ;  /* 0x0000000c00057305 */ /* 0x000e62000020f000 */
[----:B------:R-:W-:Y:S01]  /*18d0*/  STG.E.U8 desc[UR6][R2.64+0x3], R4 ;  /* 0x0000030402007986 */ /* 0x000fe2000c101106 */
[----:B------:R-:W-:-:S04]  /*18e0*/  FFMA R0, R0, R11, 0.5 ;  /* 0x3f00000000007423 */ /* 0x000fc8000000000b */
[----:B------:R-:W-:Y:S01]  /*18f0*/  FMUL R0, R0, 255 ;  /* 0x437f000000007820 */ /* 0x000fe20000400000 */
[----:B0-----:R-:W-:Y:S03]  /*1900*/  STG.E.U8 desc[UR6][R2.64+0x1], R7 ;  /* 0x0000010702007986 */ /* 0x001fe6000c101106 */
[----:B------:R-:W0:Y:S01]  /*1910*/  F2I.U32.TRUNC.NTZ R9, R0 ;  /* 0x0000000000097305 */ /* 0x000e22000020f000 */
[----:B-1----:R-:W-:Y:S04]  /*1920*/  STG.E.U8 desc[UR6][R2.64], R5 ;  /* 0x0000000502007986 */ /* 0x002fe8000c101106 */
[----:B0-----:R-:W-:Y:S01]  /*1930*/  STG.E.U8 desc[UR6][R2.64+0x2], R9 ;  /* 0x0000020902007986 */ /* 0x001fe2000c101106 */
[----:B------:R-:W-:Y:S05]  /*1940*/  EXIT ;  /* 0x000000000000794d */ /* 0x000fea0003800000 */
.L_x_15:
[----:B------:R-:W-:-:S00]  /*1950*/  BRA `(.L_x_15) ;  /* 0xfffffffc00fc7947 */ /* 0x000fc0000383ffff */
[----:B------:R-:W-:-:S00]  /*1960*/  NOP ;  /* 0x0000000000007918 */ /* 0x000fc00000000000 */
        /* <DEDUP_REMOVED lines=9> */
.L_x_16:


//--------------------- .nv.global.init           --------------------------
	.section	.nv.global.init,"aw",@progbits
	.align	4
.nv.global.init:
	.type		__cudart_i2opi_f,@object
	.size		__cudart_i2opi_f,(.L_0 - __cudart_i2opi_f)
__cudart_i2opi_f:
        /*0000*/ 	.byte	0x41, 0x90, 0x43, 0x3c, 0x99, 0x95, 0x62, 0xdb, 0xc0, 0xdd, 0x34, 0xf5, 0xd1, 0x57, 0x27, 0xfc
        /*0010*/ 	.byte	0x29, 0x15, 0x44, 0x4e, 0x6e, 0x83, 0xf9, 0xa2
.L_0:


//--------------------- .nv.shared.reserved.0     --------------------------
	.section	.nv.shared.reserved.0,"aw",@nobits
	.weak		__nv_reservedSMEM_offset_0_alias
	.size		__nv_reservedSMEM_offset_0_alias, 0, 64
	.other		__nv_reservedSMEM_offset_0_alias,@"STO_CUDA_RESERVED_SHARED STV_DEFAULT"
__nv_reservedSMEM_offset_0_alias:
	.zero		0
	.zero		64


//--------------------- .nv.constant0._Z19generateImageKernelPhiif --------------------------
	.section	.nv.constant0._Z19generateImageKernelPhiif,"a",@progbits
	.sectionflags	@""
	.align	4
.nv.constant0._Z19generateImageKernelPhiif:
	.zero		916


//--------------------- SYMBOLS --------------------------

	.type		.nv.reservedSmem.offset0,@object
	.size		.nv.reservedSmem.offset0,0x4
